//
// Generated by NVIDIA NVVM Compiler
//
// Compiler Build ID: CL-36424714
// Cuda compilation tools, release 13.0, V13.0.88
// Based on NVVM 20.0.0
//

.version 9.0
.target sm_100
.address_size 64

	// .globl	_Z16countFrequenciesPKhiPj
.extern .func  (.param .b32 func_retval0) vprintf
(
	.param .b64 vprintf_param_0,
	.param .b64 vprintf_param_1
)
;
.global .align 1 .b8 $str[34] = {83, 121, 109, 98, 111, 108, 58, 32, 37, 99, 44, 32, 67, 111, 100, 101, 58, 32, 37, 117, 44, 32, 76, 101, 110, 103, 116, 104, 58, 32, 37, 117, 10};

.visible .entry _Z16countFrequenciesPKhiPj(
	.param .u64 .ptr .align 1 _Z16countFrequenciesPKhiPj_param_0,
	.param .u32 _Z16countFrequenciesPKhiPj_param_1,
	.param .u64 .ptr .align 1 _Z16countFrequenciesPKhiPj_param_2
)
{
	.reg .pred 	%p<2>;
	.reg .b32 	%r<8>;
	.reg .b64 	%rd<9>;

	ld.param.u64 	%rd1, [_Z16countFrequenciesPKhiPj_param_0];
	ld.param.u32 	%r2, [_Z16countFrequenciesPKhiPj_param_1];
	ld.param.u64 	%rd2, [_Z16countFrequenciesPKhiPj_param_2];
	mov.u32 	%r3, %ctaid.x;
	mov.u32 	%r4, %ntid.x;
	mov.u32 	%r5, %tid.x;
	mad.lo.s32 	%r1, %r3, %r4, %r5;
	setp.ge.s32 	%p1, %r1, %r2;
	@%p1 bra 	$L__BB0_2;
	cvta.to.global.u64 	%rd3, %rd1;
	cvta.to.global.u64 	%rd4, %rd2;
	cvt.s64.s32 	%rd5, %r1;
	add.s64 	%rd6, %rd3, %rd5;
	ld.global.u8 	%r6, [%rd6];
	mul.wide.u32 	%rd7, %r6, 4;
	add.s64 	%rd8, %rd4, %rd7;
	atom.global.add.u32 	%r7, [%rd8], 1;
$L__BB0_2:
	ret;

}
	// .globl	_Z10encodeDataPKhiPKjS2_PhPi
.visible .entry _Z10encodeDataPKhiPKjS2_PhPi(
	.param .u64 .ptr .align 1 _Z10encodeDataPKhiPKjS2_PhPi_param_0,
	.param .u32 _Z10encodeDataPKhiPKjS2_PhPi_param_1,
	.param .u64 .ptr .align 1 _Z10encodeDataPKhiPKjS2_PhPi_param_2,
	.param .u64 .ptr .align 1 _Z10encodeDataPKhiPKjS2_PhPi_param_3,
	.param .u64 .ptr .align 1 _Z10encodeDataPKhiPKjS2_PhPi_param_4,
	.param .u64 .ptr .align 1 _Z10encodeDataPKhiPKjS2_PhPi_param_5
)
{
	.local .align 8 .b8 	__local_depot1[16];
	.reg .b64 	%SP;
	.reg .b64 	%SPL;
	.reg .pred 	%p<3>;
	.reg .b16 	%rs<2>;
	.reg .b32 	%r<12>;
	.reg .b64 	%rd<16>;

	mov.u64 	%SPL, __local_depot1;
	cvta.local.u64 	%SP, %SPL;
	ld.param.u64 	%rd3, [_Z10encodeDataPKhiPKjS2_PhPi_param_0];
	ld.param.u32 	%r3, [_Z10encodeDataPKhiPKjS2_PhPi_param_1];
	ld.param.u64 	%rd4, [_Z10encodeDataPKhiPKjS2_PhPi_param_2];
	ld.param.u64 	%rd5, [_Z10encodeDataPKhiPKjS2_PhPi_param_3];
	mov.u32 	%r4, %ctaid.x;
	mov.u32 	%r5, %ntid.x;
	mov.u32 	%r1, %tid.x;
	mad.lo.s32 	%r2, %r4, %r5, %r1;
	setp.ge.s32 	%p1, %r2, %r3;
	@%p1 bra 	$L__BB1_3;
	cvta.to.global.u64 	%rd6, %rd3;
	cvta.to.global.u64 	%rd1, %rd5;
	cvta.to.global.u64 	%rd2, %rd4;
	cvt.s64.s32 	%rd7, %r2;
	add.s64 	%rd8, %rd6, %rd7;
	ld.global.u8 	%rs1, [%rd8];
	setp.ne.s32 	%p2, %r1, 0;
	@%p2 bra 	$L__BB1_3;
	add.u64 	%rd9, %SP, 0;
	add.u64 	%rd10, %SPL, 0;
	cvt.u32.u16 	%r6, %rs1;
	and.b32  	%r7, %r6, 255;
	mul.wide.u32 	%rd11, %r7, 4;
	add.s64 	%rd12, %rd1, %rd11;
	ld.global.u32 	%r8, [%rd12];
	add.s64 	%rd13, %rd2, %rd11;
	ld.global.u32 	%r9, [%rd13];
	st.local.v2.u32 	[%rd10], {%r7, %r8};
	st.local.u32 	[%rd10+8], %r9;
	mov.u64 	%rd14, $str;
	cvta.global.u64 	%rd15, %rd14;
	{ // callseq 0, 0
	.param .b64 param0;
	st.param.b64 	[param0], %rd15;
	.param .b64 param1;
	st.param.b64 	[param1], %rd9;
	.param .b32 retval0;
	call.uni (retval0), 
	vprintf, 
	(
	param0, 
	param1
	);
	ld.param.b32 	%r10, [retval0];
	} // callseq 0
$L__BB1_3:
	ret;

}


// ===== COMPILED SASS (sm_100) =====

	.target	sm_100

	.elftype	@"ET_EXEC"


//--------------------- .note.nv.tkinfo           --------------------------
	.section	.note.nv.tkinfo,"",@"SHT_NOTE"
	.sectionflags	@"SHF_NOTE_NV_TKINFO"
	.tkinfo
        /*0018*/ 	.word	0x00000002
        /*0030*/ 	.string	""
        /*0030*/ 	.string	"ptxas"
        /*0030*/ 	.string	"Cuda compilation tools, release 13.0, V13.0.88"
        /*0030*/ 	.string	"Build cuda_13.0.r13.0/compiler.36424714_0"
        /*0030*/ 	.string	"-arch sm_100 -m 64 "



//--------------------- .note.nv.cuinfo           --------------------------
	.section	.note.nv.cuinfo,"",@"SHT_NOTE"
	.sectionflags	@"SHF_NOTE_NV_CUINFO"
        /*0018*/ 	.short	0x0002
        /*001a*/ 	.short	0x0064
        /*001c*/ 	.short	0x0082
	.zero		2


//--------------------- .nv.info                  --------------------------
	.section	.nv.info,"",@"SHT_CUDA_INFO"
	.align	4


	//----- nvinfo : EIATTR_REGCOUNT
	.align		4
        /*0000*/ 	.byte	0x04, 0x2f
        /*0002*/ 	.short	(.L_2 - .L_1)
	.align		4
.L_1:
        /*0004*/ 	.word	index@(_Z16countFrequenciesPKhiPj)
        /*0008*/ 	.word	0x0000000a


	//----- nvinfo : EIATTR_FRAME_SIZE
	.align		4
.L_2:
        /*000c*/ 	.byte	0x04, 0x11
        /*000e*/ 	.short	(.L_4 - .L_3)
	.align		4
.L_3:
        /*0010*/ 	.word	index@(_Z16countFrequenciesPKhiPj)
        /*0014*/ 	.word	0x00000000


	//----- nvinfo : EIATTR_REGCOUNT
	.align		4
.L_4:
        /*0018*/ 	.byte	0x04, 0x2f
        /*001a*/ 	.short	(.L_6 - .L_5)
	.align		4
.L_5:
        /*001c*/ 	.word	index@(_Z10encodeDataPKhiPKjS2_PhPi)
        /*0020*/ 	.word	0x00000018


	//----- nvinfo : EIATTR_FRAME_SIZE
	.align		4
.L_6:
        /*0024*/ 	.byte	0x04, 0x11
        /*0026*/ 	.short	(.L_8 - .L_7)
	.align		4
.L_7:
        /*0028*/ 	.word	index@(_Z10encodeDataPKhiPKjS2_PhPi)
        /*002c*/ 	.word	0x00000010


	//----- nvinfo : EIATTR_MIN_STACK_SIZE
	.align		4
.L_8:
        /*0030*/ 	.byte	0x04, 0x12
        /*0032*/ 	.short	(.L_10 - .L_9)
	.align		4
.L_9:
        /*0034*/ 	.word	index@(_Z10encodeDataPKhiPKjS2_PhPi)
        /*0038*/ 	.word	0x00000010


	//----- nvinfo : EIATTR_MIN_STACK_SIZE
	.align		4
.L_10:
        /*003c*/ 	.byte	0x04, 0x12
        /*003e*/ 	.short	(.L_12 - .L_11)
	.align		4
.L_11:
        /*0040*/ 	.word	index@(_Z16countFrequenciesPKhiPj)
        /*0044*/ 	.word	0x00000000
.L_12:


//--------------------- .nv.compat                --------------------------
	.section	.nv.compat,"",@"SHT_CUDA_COMPAT_INFO"
	.align	4
        /*0000*/ 	.byte	0x02, 0x09, 0x00, 0x00, 0x02, 0x02, 0x01, 0x00, 0x02, 0x05, 0x05, 0x00, 0x03, 0x07, 0x01, 0x01
        /*0010*/ 	.byte	0x02, 0x03, 0x00, 0x00, 0x02, 0x06, 0x01, 0x00, 0x04, 0x0b, 0x08, 0x00, 0x09, 0x00, 0x00, 0x00
        /*0020*/ 	.byte	0x00, 0x00, 0x00, 0x00


//--------------------- .nv.info._Z10encodeDataPKhiPKjS2_PhPi --------------------------
	.section	.nv.info._Z10encodeDataPKhiPKjS2_PhPi,"",@"SHT_CUDA_INFO"
	.sectionflags	@""
	.align	4


	//----- nvinfo : EIATTR_CUDA_API_VERSION
	.align		4
        /*0000*/ 	.byte	0x04, 0x37
        /*0002*/ 	.short	(.L_14 - .L_13)
.L_13:
        /*0004*/ 	.word	0x00000082


	//----- nvinfo : EIATTR_KPARAM_INFO
	.align		4
.L_14:
        /*0008*/ 	.byte	0x04, 0x17
        /*000a*/ 	.short	(.L_16 - .L_15)
.L_15:
        /*000c*/ 	.word	0x00000000
        /*0010*/ 	.short	0x0005
        /*0012*/ 	.short	0x0028
        /*0014*/ 	.byte	0x00, 0xf5, 0x21, 0x00


	//----- nvinfo : EIATTR_KPARAM_INFO
	.align		4
.L_16:
        /*0018*/ 	.byte	0x04, 0x17
        /*001a*/ 	.short	(.L_18 - .L_17)
.L_17:
        /*001c*/ 	.word	0x00000000
        /*0020*/ 	.short	0x0004
        /*0022*/ 	.short	0x0020
        /*0024*/ 	.byte	0x00, 0xf5, 0x21, 0x00


	//----- nvinfo : EIATTR_KPARAM_INFO
	.align		4
.L_18:
        /*0028*/ 	.byte	0x04, 0x17
        /*002a*/ 	.short	(.L_20 - .L_19)
.L_19:
        /*002c*/ 	.word	0x00000000
        /*0030*/ 	.short	0x0003
        /*0032*/ 	.short	0x0018
        /*0034*/ 	.byte	0x00, 0xf5, 0x21, 0x00


	//----- nvinfo : EIATTR_KPARAM_INFO
	.align		4
.L_20:
        /*0038*/ 	.byte	0x04, 0x17
        /*003a*/ 	.short	(.L_22 - .L_21)
.L_21:
        /*003c*/ 	.word	0x00000000
        /*0040*/ 	.short	0x0002
        /*0042*/ 	.short	0x0010
        /*0044*/ 	.byte	0x00, 0xf5, 0x21, 0x00


	//----- nvinfo : EIATTR_KPARAM_INFO
	.align		4
.L_22:
        /*0048*/ 	.byte	0x04, 0x17
        /*004a*/ 	.short	(.L_24 - .L_23)
.L_23:
        /*004c*/ 	.word	0x00000000
        /*0050*/ 	.short	0x0001
        /*0052*/ 	.short	0x0008
        /*0054*/ 	.byte	0x00, 0xf0, 0x11, 0x00


	//----- nvinfo : EIATTR_KPARAM_INFO
	.align		4
.L_24:
        /*0058*/ 	.byte	0x04, 0x17
        /*005a*/ 	.short	(.L_26 - .L_25)
.L_25:
        /*005c*/ 	.word	0x00000000
        /*0060*/ 	.short	0x0000
        /*0062*/ 	.short	0x0000
        /*0064*/ 	.byte	0x00, 0xf5, 0x21, 0x00


	//----- nvinfo : EIATTR_SPARSE_MMA_MASK
	.align		4
.L_26:
        /*0068*/ 	.byte	0x03, 0x50
        /*006a*/ 	.short	0x0000


	//----- nvinfo : EIATTR_MAXREG_COUNT
	.align		4
        /*006c*/ 	.byte	0x03, 0x1b
        /*006e*/ 	.short	0x00ff


	//----- nvinfo : EIATTR_EXTERNS
	.align		4
        /*0070*/ 	.byte	0x04, 0x0f
        /*0072*/ 	.short	(.L_28 - .L_27)


	//   ....[0]....
	.align		4
.L_27:
        /*0074*/ 	.word	index@(vprintf)


	//----- nvinfo : EIATTR_MERCURY_ISA_VERSION
	.align		4
.L_28:
        /*0078*/ 	.byte	0x03, 0x5f
        /*007a*/ 	.short	0x0101


	//----- nvinfo : EIATTR_VRC_CTA_INIT_COUNT
	.align		4
        /*007c*/ 	.byte	0x02, 0x4a
	.zero		1
	.zero		1


	//----- nvinfo : EIATTR_SYSCALL_OFFSETS
	.align		4
        /*0080*/ 	.byte	0x04, 0x46
        /*0082*/ 	.short	(.L_30 - .L_29)


	//   ....[0]....
.L_29:
        /*0084*/ 	.word	0x00000220


	//----- nvinfo : EIATTR_EXIT_INSTR_OFFSETS
	.align		4
.L_30:
        /*0088*/ 	.byte	0x04, 0x1c
        /*008a*/ 	.short	(.L_32 - .L_31)


	//   ....[0]....
.L_31:
        /*008c*/ 	.word	0x000000c0


	//   ....[1]....
        /*0090*/ 	.word	0x00000110


	//   ....[2]....
        /*0094*/ 	.word	0x00000230


	//----- nvinfo : EIATTR_CRS_STACK_SIZE
	.align		4
.L_32:
        /*0098*/ 	.byte	0x04, 0x1e
        /*009a*/ 	.short	(.L_34 - .L_33)
.L_33:
        /*009c*/ 	.word	0x00000000


	//----- nvinfo : EIATTR_CBANK_PARAM_SIZE
	.align		4
.L_34:
        /*00a0*/ 	.byte	0x03, 0x19
        /*00a2*/ 	.short	0x0030


	//----- nvinfo : EIATTR_PARAM_CBANK
	.align		4
        /*00a4*/ 	.byte	0x04, 0x0a
        /*00a6*/ 	.short	(.L_36 - .L_35)
	.align		4
.L_35:
        /*00a8*/ 	.word	index@(.nv.constant0._Z10encodeDataPKhiPKjS2_PhPi)
        /*00ac*/ 	.short	0x0380
        /*00ae*/ 	.short	0x0030


	//----- nvinfo : EIATTR_SW_WAR
	.align		4
.L_36:
        /*00b0*/ 	.byte	0x04, 0x36
        /*00b2*/ 	.short	(.L_38 - .L_37)
.L_37:
        /*00b4*/ 	.word	0x00000008
.L_38:


//--------------------- .nv.info._Z16countFrequenciesPKhiPj --------------------------
	.section	.nv.info._Z16countFrequenciesPKhiPj,"",@"SHT_CUDA_INFO"
	.sectionflags	@""
	.align	4


	//----- nvinfo : EIATTR_CUDA_API_VERSION
	.align		4
        /*0000*/ 	.byte	0x04, 0x37
        /*0002*/ 	.short	(.L_40 - .L_39)
.L_39:
        /*0004*/ 	.word	0x00000082


	//----- nvinfo : EIATTR_KPARAM_INFO
	.align		4
.L_40:
        /*0008*/ 	.byte	0x04, 0x17
        /*000a*/ 	.short	(.L_42 - .L_41)
.L_41:
        /*000c*/ 	.word	0x00000000
        /*0010*/ 	.short	0x0002
        /*0012*/ 	.short	0x0010
        /*0014*/ 	.byte	0x00, 0xf5, 0x21, 0x00


	//----- nvinfo : EIATTR_KPARAM_INFO
	.align		4
.L_42:
        /*0018*/ 	.byte	0x04, 0x17
        /*001a*/ 	.short	(.L_44 - .L_43)
.L_43:
        /*001c*/ 	.word	0x00000000
        /*0020*/ 	.short	0x0001
        /*0022*/ 	.short	0x0008
        /*0024*/ 	.byte	0x00, 0xf0, 0x11, 0x00


	//----- nvinfo : EIATTR_KPARAM_INFO
	.align		4
.L_44:
        /*0028*/ 	.byte	0x04, 0x17
        /*002a*/ 	.short	(.L_46 - .L_45)
.L_45:
        /*002c*/ 	.word	0x00000000
        /*0030*/ 	.short	0x0000
        /*0032*/ 	.short	0x0000
        /*0034*/ 	.byte	0x00, 0xf5, 0x21, 0x00


	//----- nvinfo : EIATTR_SPARSE_MMA_MASK
	.align		4
.L_46:
        /*0038*/ 	.byte	0x03, 0x50
        /*003a*/ 	.short	0x0000


	//----- nvinfo : EIATTR_MAXREG_COUNT
	.align		4
        /*003c*/ 	.byte	0x03, 0x1b
        /*003e*/ 	.short	0x00ff


	//----- nvinfo : EIATTR_MERCURY_ISA_VERSION
	.align		4
        /*0040*/ 	.byte	0x03, 0x5f
        /*0042*/ 	.short	0x0101


	//----- nvinfo : EIATTR_VRC_CTA_INIT_COUNT
	.align		4
        /*0044*/ 	.byte	0x02, 0x4a
	.zero		1
	.zero		1


	//----- nvinfo : EIATTR_EXIT_INSTR_OFFSETS
	.align		4
        /*0048*/ 	.byte	0x04, 0x1c
        /*004a*/ 	.short	(.L_48 - .L_47)


	//   ....[0]....
.L_47:
        /*004c*/ 	.word	0x00000070


	//   ....[1]....
        /*0050*/ 	.word	0x00000110


	//----- nvinfo : EIATTR_CBANK_PARAM_SIZE
	.align		4
.L_48:
        /*0054*/ 	.byte	0x03, 0x19
        /*0056*/ 	.short	0x0018


	//----- nvinfo : EIATTR_PARAM_CBANK
	.align		4
        /*0058*/ 	.byte	0x04, 0x0a
        /*005a*/ 	.short	(.L_50 - .L_49)
	.align		4
.L_49:
        /*005c*/ 	.word	index@(.nv.constant0._Z16countFrequenciesPKhiPj)
        /*0060*/ 	.short	0x0380
        /*0062*/ 	.short	0x0018


	//----- nvinfo : EIATTR_SW_WAR
	.align		4
.L_50:
        /*0064*/ 	.byte	0x04, 0x36
        /*0066*/ 	.short	(.L_52 - .L_51)
.L_51:
        /*0068*/ 	.word	0x00000008
.L_52:


//--------------------- .nv.callgraph             --------------------------
	.section	.nv.callgraph,"",@"SHT_CUDA_CALLGRAPH"
	.align	4
	.sectionentsize	8
	.align		4
        /*0000*/ 	.word	0x00000000
	.align		4
        /*0004*/ 	.word	0xffffffff
	.align		4
        /*0008*/ 	.word	index@(_Z10encodeDataPKhiPKjS2_PhPi)
	.align		4
        /*000c*/ 	.word	index@(vprintf)
	.align		4
        /*0010*/ 	.word	0x00000000
	.align		4
        /*0014*/ 	.word	0xfffffffe
	.align		4
        /*0018*/ 	.word	0x00000000
	.align		4
        /*001c*/ 	.word	0xfffffffd
	.align		4
        /*0020*/ 	.word	0x00000000
	.align		4
        /*0024*/ 	.word	0xfffffffc


//--------------------- .nv.constant4             --------------------------
	.section	.nv.constant4,"a",@progbits
	.align	8
	.align		8
.nv.constant4:
        /*0000*/ 	.dword	vprintf
	.align		8
        /*0008*/ 	.dword	$str


//--------------------- .text._Z10encodeDataPKhiPKjS2_PhPi --------------------------
	.section	.text._Z10encodeDataPKhiPKjS2_PhPi,"ax",@progbits
	.align	128
        .global         _Z10encodeDataPKhiPKjS2_PhPi
        .type           _Z10encodeDataPKhiPKjS2_PhPi,@function
        .size           _Z10encodeDataPKhiPKjS2_PhPi,(.L_x_3 - _Z10encodeDataPKhiPKjS2_PhPi)
        .other          _Z10encodeDataPKhiPKjS2_PhPi,@"STO_CUDA_ENTRY STV_DEFAULT"
_Z10encodeDataPKhiPKjS2_PhPi:
.text._Z10encodeDataPKhiPKjS2_PhPi:
[----:B------:R-:W0:Y:S01]  /*0000*/  LDC R1, c[0x0][0x37c] ;  /* 0x0000df00ff017b82 */ /* 0x000e220000000800 */
[----:B------:R-:W1:Y:S01]  /*0010*/  S2R R3, SR_TID.X ;  /* 0x0000000000037919 */ /* 0x000e620000002100 */
[----:B------:R-:W2:Y:S06]  /*0020*/  LDCU UR5, c[0x0][0x2fc] ;  /* 0x00005f80ff0577ac */ /* 0x000eac0008000800 */
[----:B------:R-:W1:Y:S01]  /*0030*/  S2UR UR6, SR_CTAID.X ;  /* 0x00000000000679c3 */ /* 0x000e620000002500 */
[----:B0-----:R-:W-:Y:S01]  /*0040*/  VIADD R1, R1, 0xfffffff0 ;  /* 0xfffffff001017836 */ /* 0x001fe20000000000 */
[----:B------:R-:W0:Y:S01]  /*0050*/  LDCU UR7, c[0x0][0x388] ;  /* 0x00007100ff0777ac */ /* 0x000e220008000800 */
[----:B------:R-:W3:Y:S05]  /*0060*/  LDCU UR4, c[0x0][0x2f8] ;  /* 0x00005f00ff0477ac */ /* 0x000eea0008000800 */
[----:B------:R-:W1:Y:S01]  /*0070*/  LDC R0, c[0x0][0x360] ;  /* 0x0000d800ff007b82 */ /* 0x000e620000000800 */
[----:B---3--:R-:W-:-:S05]  /*0080*/  IADD3 R6, P1, PT, R1, UR4, RZ ;  /* 0x0000000401067c10 */ /* 0x008fca000ff3e0ff */
[----:B--2---:R-:W-:Y:S02]  /*0090*/  IMAD.X R7, RZ, RZ, UR5, P1 ;  /* 0x00000005ff077e24 */ /* 0x004fe400088e06ff */
[----:B-1----:R-:W-:-:S05]  /*00a0*/  IMAD R0, R0, UR6, R3 ;  /* 0x0000000600007c24 */ /* 0x002fca000f8e0203 */
[----:B0-----:R-:W-:-:S13]  /*00b0*/  ISETP.GE.AND P0, PT, R0, UR7, PT ;  /* 0x0000000700007c0c */ /* 0x001fda000bf06270 */
[----:B------:R-:W-:Y:S05]  /*00c0*/  @P0 EXIT ;  /* 0x000000000000094d */ /* 0x000fea0003800000 */
[----:B------:R-:W0:Y:S01]  /*00d0*/  LDCU.64 UR4, c[0x0][0x380] ;  /* 0x00007000ff0477ac */ /* 0x000e220008000a00 */
[----:B------:R-:W-:Y:S02]  /*00e0*/  ISETP.NE.AND P0, PT, R3, RZ, PT ;  /* 0x000000ff0300720c */ /* 0x000fe40003f05270 */
[----:B0-----:R-:W-:-:S04]  /*00f0*/  IADD3 R4, P1, PT, R0, UR4, RZ ;  /* 0x0000000400047c10 */ /* 0x001fc8000ff3e0ff */
[----:B------:R-:W-:-:S07]  /*0100*/  LEA.HI.X.SX32 R5, R0, UR5, 0x1, P1 ;  /* 0x0000000500057c11 */ /* 0x000fce00088f0eff */
[----:B------:R-:W-:Y:S05]  /*0110*/  @P0 EXIT ;  /* 0x000000000000094d */ /* 0x000fea0003800000 */
[----:B------:R-:W0:Y:S01]  /*0120*/  LDCU.64 UR4, c[0x0][0x358] ;  /* 0x00006b00ff0477ac */ /* 0x000e220008000a00 */
[----:B------:R-:W1:Y:S08]  /*0130*/  LDC.64 R10, c[0x0][0x390] ;  /* 0x0000e400ff0a7b82 */ /* 0x000e700000000a00 */
[----:B------:R-:W2:Y:S01]  /*0140*/  LDC.64 R8, c[0x0][0x398] ;  /* 0x0000e600ff087b82 */ /* 0x000ea20000000a00 */
[----:B0-----:R-:W1:Y:S02]  /*0150*/  LDG.E.U8 R2, desc[UR4][R4.64] ;  /* 0x0000000404027981 */ /* 0x001e64000c1e1100 */
[----:B-1----:R-:W-:-:S04]  /*0160*/  IMAD.WIDE.U32 R10, R2, 0x4, R10 ;  /* 0x00000004020a7825 */ /* 0x002fc800078e000a */
[----:B--2---:R-:W-:Y:S02]  /*0170*/  IMAD.WIDE.U32 R8, R2, 0x4, R8 ;  /* 0x0000000402087825 */ /* 0x004fe400078e0008 */
[----:B------:R-:W2:Y:S04]  /*0180*/  LDG.E R10, desc[UR4][R10.64] ;  /* 0x000000040a0a7981 */ /* 0x000ea8000c1e1900 */
[----:B------:R-:W3:Y:S01]  /*0190*/  LDG.E R3, desc[UR4][R8.64] ;  /* 0x0000000408037981 */ /* 0x000ee2000c1e1900 */
[----:B------:R-:W-:Y:S01]  /*01a0*/  MOV R0, 0x0 ;  /* 0x0000000000007802 */ /* 0x000fe20000000f00 */
[----:B------:R-:W0:Y:S03]  /*01b0*/  LDCU.64 UR4, c[0x4][0x8] ;  /* 0x01000100ff0477ac */ /* 0x000e260008000a00 */
[----:B------:R1:W4:Y:S01]  /*01c0*/  LDC.64 R12, c[0x4][R0] ;  /* 0x01000000000c7b82 */ /* 0x0003220000000a00 */
[----:B0-----:R-:W-:-:S02]  /*01d0*/  IMAD.U32 R4, RZ, RZ, UR4 ;  /* 0x00000004ff047e24 */ /* 0x001fc4000f8e00ff */
[----:B------:R-:W-:Y:S01]  /*01e0*/  IMAD.U32 R5, RZ, RZ, UR5 ;  /* 0x00000005ff057e24 */ /* 0x000fe2000f8e00ff */
[----:B--2---:R1:W-:Y:S04]  /*01f0*/  STL [R1+0x8], R10 ;  /* 0x0000080a01007387 */ /* 0x0043e80000100800 */
[----:B---34-:R1:W-:Y:S02]  /*0200*/  STL.64 [R1], R2 ;  /* 0x0000000201007387 */ /* 0x0183e40000100a00 */
[----:B------:R-:W-:-:S07]  /*0210*/  LEPC R20, `(.L_x_0) ;  /* 0x000000001014794e */ /* 0x000fce0000000000 */
[----:B-1----:R-:W-:Y:S05]  /*0220*/  CALL.ABS.NOINC R12 ;  /* 0x000000000c007343 */ /* 0x002fea0003c00000 */
.L_x_0:
[----:B------:R-:W-:Y:S05]  /*0230*/  EXIT ;  /* 0x000000000000794d */ /* 0x000fea0003800000 */
.L_x_1:
[----:B------:R-:W-:-:S00]  /*0240*/  BRA `(.L_x_1) ;  /* 0xfffffffc00fc7947 */ /* 0x000fc0000383ffff */
[----:B------:R-:W-:-:S00]  /*0250*/  NOP ;  /* 0x0000000000007918 */ /* 0x000fc00000000000 */
        /* <DEDUP_REMOVED lines=10> */
.L_x_3:


//--------------------- .text._Z16countFrequenciesPKhiPj --------------------------
	.section	.text._Z16countFrequenciesPKhiPj,"ax",@progbits
	.align	128
        .global         _Z16countFrequenciesPKhiPj
        .type           _Z16countFrequenciesPKhiPj,@function
        .size           _Z16countFrequenciesPKhiPj,(.L_x_4 - _Z16countFrequenciesPKhiPj)
        .other          _Z16countFrequenciesPKhiPj,@"STO_CUDA_ENTRY STV_DEFAULT"
_Z16countFrequenciesPKhiPj:
.text._Z16countFrequenciesPKhiPj:
[----:B------:R-:W-:Y:S01]  /*0000*/  LDC R1, c[0x0][0x37c] ;  /* 0x0000df00ff017b82 */ /* 0x000fe20000000800 */
[----:B------:R-:W0:Y:S07]  /*0010*/  S2R R3, SR_TID.X ;  /* 0x0000000000037919 */ /* 0x000e2e0000002100 */
[----:B------:R-:W0:Y:S01]  /*0020*/  S2UR UR4, SR_CTAID.X ;  /* 0x00000000000479c3 */ /* 0x000e220000002500 */
[----:B------:R-:W1:Y:S07]  /*0030*/  LDCU UR5, c[0x0][0x388] ;  /* 0x00007100ff0577ac */ /* 0x000e6e0008000800 */
[----:B------:R-:W0:Y:S02]  /*0040*/  LDC R0, c[0x0][0x360] ;  /* 0x0000d800ff007b82 */ /* 0x000e240000000800 */
[----:B0-----:R-:W-:-:S05]  /*0050*/  IMAD R0, R0, UR4, R3 ;  /* 0x0000000400007c24 */ /* 0x001fca000f8e0203 */
[----:B-1----:R-:W-:-:S13]  /*0060*/  ISETP.GE.AND P0, PT, R0, UR5, PT ;  /* 0x0000000500007c0c */ /* 0x002fda000bf06270 */
[----:B------:R-:W-:Y:S05]  /*0070*/  @P0 EXIT ;  /* 0x000000000000094d */ /* 0x000fea0003800000 */
[----:B------:R-:W0:Y:S01]  /*0080*/  LDCU.64 UR6, c[0x0][0x380] ;  /* 0x00007000ff0677ac */ /* 0x000e220008000a00 */
[----:B------:R-:W1:Y:S01]  /*0090*/  LDC.64 R2, c[0x0][0x390] ;  /* 0x0000e400ff027b82 */ /* 0x000e620000000a00 */
[----:B------:R-:W2:Y:S01]  /*00a0*/  LDCU.64 UR4, c[0x0][0x358] ;  /* 0x00006b00ff0477ac */ /* 0x000ea20008000a00 */
[----:B0-----:R-:W-:-:S04]  /*00b0*/  IADD3 R4, P0, PT, R0, UR6, RZ ;  /* 0x0000000600047c10 */ /* 0x001fc8000ff1e0ff */
[----:B------:R-:W-:-:S06]  /*00c0*/  LEA.HI.X.SX32 R5, R0, UR7, 0x1, P0 ;  /* 0x0000000700057c11 */ /* 0x000fcc00080f0eff */
[----:B--2---:R-:W1:Y:S01]  /*00d0*/  LDG.E.U8 R5, desc[UR4][R4.64] ;  /* 0x0000000404057981 */ /* 0x004e62000c1e1100 */
[----:B------:R-:W-:Y:S02]  /*00e0*/  HFMA2 R7, -RZ, RZ, 0, 5.9604644775390625e-08 ;  /* 0x00000001ff077431 */ /* 0x000fe400000001ff */
[----:B-1----:R-:W-:-:S05]  /*00f0*/  IMAD.WIDE.U32 R2, R5, 0x4, R2 ;  /* 0x0000000405027825 */ /* 0x002fca00078e0002 */
[----:B------:R-:W-:Y:S01]  /*0100*/  REDG.E.ADD.STRONG.GPU desc[UR4][R2.64], R7 ;  /* 0x000000070200798e */ /* 0x000fe2000c12e104 */
[----:B------:R-:W-:Y:S05]  /*0110*/  EXIT ;  /* 0x000000000000794d */ /* 0x000fea0003800000 */
.L_x_2:
        /* <DEDUP_REMOVED lines=14> */
.L_x_4:


//--------------------- .nv.global.init           --------------------------
	.section	.nv.global.init,"aw",@progbits
.nv.global.init:
	.type		$str,@object
	.size		$str,(.L_0 - $str)
$str:
        /*0000*/ 	.byte	0x53, 0x79, 0x6d, 0x62, 0x6f, 0x6c, 0x3a, 0x20, 0x25, 0x63, 0x2c, 0x20, 0x43, 0x6f, 0x64, 0x65
        /*0010*/ 	.byte	0x3a, 0x20, 0x25, 0x75, 0x2c, 0x20, 0x4c, 0x65, 0x6e, 0x67, 0x74, 0x68, 0x3a, 0x20, 0x25, 0x75
        /*0020*/ 	.byte	0x0a, 0x00
.L_0:


//--------------------- .nv.shared.reserved.0     --------------------------
	.section	.nv.shared.reserved.0,"aw",@nobits
	.weak		__nv_reservedSMEM_offset_0_alias
	.size		__nv_reservedSMEM_offset_0_alias, 0, 64
	.other		__nv_reservedSMEM_offset_0_alias,@"STO_CUDA_RESERVED_SHARED STV_DEFAULT"
__nv_reservedSMEM_offset_0_alias:
	.zero		0
	.zero		64


//--------------------- .nv.constant0._Z10encodeDataPKhiPKjS2_PhPi --------------------------
	.section	.nv.constant0._Z10encodeDataPKhiPKjS2_PhPi,"a",@progbits
	.sectionflags	@""
	.align	4
.nv.constant0._Z10encodeDataPKhiPKjS2_PhPi:
	.zero		944


//--------------------- .nv.constant0._Z16countFrequenciesPKhiPj --------------------------
	.section	.nv.constant0._Z16countFrequenciesPKhiPj,"a",@progbits
	.sectionflags	@""
	.align	4
.nv.constant0._Z16countFrequenciesPKhiPj:
	.zero		920


//--------------------- SYMBOLS --------------------------

	.type		.nv.reservedSmem.offset0,@object
	.size		.nv.reservedSmem.offset0,0x4
	.type		vprintf,@function
